//
// Generated by NVIDIA NVVM Compiler
//
// Compiler Build ID: CL-36424714
// Cuda compilation tools, release 13.0, V13.0.88
// Based on NVVM 20.0.0
//

.version 9.0
.target sm_100
.address_size 64

	// .globl	_Z16dotProductKernelPKfS0_Pfii
// _ZZ16dotProductKernelPKfS0_PfiiE10sharedData has been demoted

.visible .entry _Z16dotProductKernelPKfS0_Pfii(
	.param .u64 .ptr .align 1 _Z16dotProductKernelPKfS0_Pfii_param_0,
	.param .u64 .ptr .align 1 _Z16dotProductKernelPKfS0_Pfii_param_1,
	.param .u64 .ptr .align 1 _Z16dotProductKernelPKfS0_Pfii_param_2,
	.param .u32 _Z16dotProductKernelPKfS0_Pfii_param_3,
	.param .u32 _Z16dotProductKernelPKfS0_Pfii_param_4
)
{
	.reg .pred 	%p<13>;
	.reg .b32 	%r<56>;
	.reg .b32 	%f<89>;
	.reg .b64 	%rd<10>;
	// demoted variable
	.shared .align 4 .b8 _ZZ16dotProductKernelPKfS0_PfiiE10sharedData[1024];
	ld.param.u64 	%rd1, [_Z16dotProductKernelPKfS0_Pfii_param_0];
	ld.param.u64 	%rd2, [_Z16dotProductKernelPKfS0_Pfii_param_1];
	ld.param.u64 	%rd3, [_Z16dotProductKernelPKfS0_Pfii_param_2];
	ld.param.u32 	%r29, [_Z16dotProductKernelPKfS0_Pfii_param_3];
	ld.param.u32 	%r28, [_Z16dotProductKernelPKfS0_Pfii_param_4];
	mov.u32 	%r30, %ctaid.y;
	mov.u32 	%r1, %ntid.y;
	mov.u32 	%r2, %tid.y;
	mad.lo.s32 	%r3, %r30, %r1, %r2;
	mov.u32 	%r31, %ctaid.x;
	mov.u32 	%r4, %ntid.x;
	mov.u32 	%r5, %tid.x;
	mad.lo.s32 	%r6, %r31, %r4, %r5;
	setp.ge.s32 	%p1, %r3, %r29;
	setp.ge.s32 	%p2, %r6, %r28;
	mov.f32 	%f79, 0f00000000;
	or.pred  	%p3, %p1, %p2;
	@%p3 bra 	$L__BB0_2;
	cvta.to.global.u64 	%rd4, %rd1;
	cvta.to.global.u64 	%rd5, %rd2;
	mad.lo.s32 	%r32, %r28, %r3, %r6;
	mul.wide.s32 	%rd6, %r32, 4;
	add.s64 	%rd7, %rd4, %rd6;
	ld.global.f32 	%f17, [%rd7];
	add.s64 	%rd8, %rd5, %rd6;
	ld.global.f32 	%f18, [%rd8];
	mul.f32 	%f79, %f17, %f18;
$L__BB0_2:
	mad.lo.s32 	%r33, %r2, %r4, %r5;
	shl.b32 	%r34, %r33, 2;
	mov.u32 	%r35, _ZZ16dotProductKernelPKfS0_PfiiE10sharedData;
	add.s32 	%r36, %r35, %r34;
	st.shared.f32 	[%r36], %f79;
	bar.sync 	0;
	setp.ne.s32 	%p4, %r33, 0;
	@%p4 bra 	$L__BB0_16;
	mul.lo.s32 	%r7, %r4, %r1;
	and.b32  	%r8, %r7, 15;
	setp.lt.u32 	%p5, %r7, 16;
	mov.f32 	%f88, 0f00000000;
	mov.b32 	%r52, 0;
	@%p5 bra 	$L__BB0_6;
	and.b32  	%r52, %r7, 4194288;
	add.s32 	%r49, %r35, 32;
	and.b32  	%r40, %r7, -16;
	neg.s32 	%r50, %r40;
	mov.f32 	%f88, 0f00000000;
$L__BB0_5:
	.pragma "nounroll";
	ld.shared.f32 	%f22, [%r49+-32];
	add.f32 	%f23, %f88, %f22;
	ld.shared.f32 	%f24, [%r49+-28];
	add.f32 	%f25, %f23, %f24;
	ld.shared.f32 	%f26, [%r49+-24];
	add.f32 	%f27, %f25, %f26;
	ld.shared.f32 	%f28, [%r49+-20];
	add.f32 	%f29, %f27, %f28;
	ld.shared.f32 	%f30, [%r49+-16];
	add.f32 	%f31, %f29, %f30;
	ld.shared.f32 	%f32, [%r49+-12];
	add.f32 	%f33, %f31, %f32;
	ld.shared.f32 	%f34, [%r49+-8];
	add.f32 	%f35, %f33, %f34;
	ld.shared.f32 	%f36, [%r49+-4];
	add.f32 	%f37, %f35, %f36;
	ld.shared.f32 	%f38, [%r49];
	add.f32 	%f39, %f37, %f38;
	ld.shared.f32 	%f40, [%r49+4];
	add.f32 	%f41, %f39, %f40;
	ld.shared.f32 	%f42, [%r49+8];
	add.f32 	%f43, %f41, %f42;
	ld.shared.f32 	%f44, [%r49+12];
	add.f32 	%f45, %f43, %f44;
	ld.shared.f32 	%f46, [%r49+16];
	add.f32 	%f47, %f45, %f46;
	ld.shared.f32 	%f48, [%r49+20];
	add.f32 	%f49, %f47, %f48;
	ld.shared.f32 	%f50, [%r49+24];
	add.f32 	%f51, %f49, %f50;
	ld.shared.f32 	%f52, [%r49+28];
	add.f32 	%f88, %f51, %f52;
	add.s32 	%r50, %r50, 16;
	add.s32 	%r49, %r49, 64;
	setp.ne.s32 	%p6, %r50, 0;
	@%p6 bra 	$L__BB0_5;
$L__BB0_6:
	setp.eq.s32 	%p7, %r8, 0;
	@%p7 bra 	$L__BB0_15;
	and.b32  	%r16, %r7, 7;
	setp.lt.u32 	%p8, %r8, 8;
	@%p8 bra 	$L__BB0_9;
	shl.b32 	%r41, %r52, 2;
	add.s32 	%r43, %r35, %r41;
	ld.shared.f32 	%f54, [%r43];
	add.f32 	%f55, %f88, %f54;
	ld.shared.f32 	%f56, [%r43+4];
	add.f32 	%f57, %f55, %f56;
	ld.shared.f32 	%f58, [%r43+8];
	add.f32 	%f59, %f57, %f58;
	ld.shared.f32 	%f60, [%r43+12];
	add.f32 	%f61, %f59, %f60;
	ld.shared.f32 	%f62, [%r43+16];
	add.f32 	%f63, %f61, %f62;
	ld.shared.f32 	%f64, [%r43+20];
	add.f32 	%f65, %f63, %f64;
	ld.shared.f32 	%f66, [%r43+24];
	add.f32 	%f67, %f65, %f66;
	ld.shared.f32 	%f68, [%r43+28];
	add.f32 	%f88, %f67, %f68;
	add.s32 	%r52, %r52, 8;
$L__BB0_9:
	setp.eq.s32 	%p9, %r16, 0;
	@%p9 bra 	$L__BB0_15;
	and.b32  	%r19, %r7, 3;
	setp.lt.u32 	%p10, %r16, 4;
	@%p10 bra 	$L__BB0_12;
	shl.b32 	%r44, %r52, 2;
	add.s32 	%r46, %r35, %r44;
	ld.shared.f32 	%f70, [%r46];
	add.f32 	%f71, %f88, %f70;
	ld.shared.f32 	%f72, [%r46+4];
	add.f32 	%f73, %f71, %f72;
	ld.shared.f32 	%f74, [%r46+8];
	add.f32 	%f75, %f73, %f74;
	ld.shared.f32 	%f76, [%r46+12];
	add.f32 	%f88, %f75, %f76;
	add.s32 	%r52, %r52, 4;
$L__BB0_12:
	setp.eq.s32 	%p11, %r19, 0;
	@%p11 bra 	$L__BB0_15;
	shl.b32 	%r47, %r52, 2;
	add.s32 	%r55, %r35, %r47;
	neg.s32 	%r54, %r19;
$L__BB0_14:
	.pragma "nounroll";
	ld.shared.f32 	%f77, [%r55];
	add.f32 	%f88, %f88, %f77;
	add.s32 	%r55, %r55, 4;
	add.s32 	%r54, %r54, 1;
	setp.ne.s32 	%p12, %r54, 0;
	@%p12 bra 	$L__BB0_14;
$L__BB0_15:
	cvta.to.global.u64 	%rd9, %rd3;
	atom.global.add.f32 	%f78, [%rd9], %f88;
$L__BB0_16:
	ret;

}


// ===== COMPILED SASS (sm_100) =====

	.target	sm_100

	.elftype	@"ET_EXEC"


//--------------------- .note.nv.tkinfo           --------------------------
	.section	.note.nv.tkinfo,"",@"SHT_NOTE"
	.sectionflags	@"SHF_NOTE_NV_TKINFO"
	.tkinfo
        /*0018*/ 	.word	0x00000002
        /*0030*/ 	.string	""
        /*0030*/ 	.string	"ptxas"
        /*0030*/ 	.string	"Cuda compilation tools, release 13.0, V13.0.88"
        /*0030*/ 	.string	"Build cuda_13.0.r13.0/compiler.36424714_0"
        /*0030*/ 	.string	"-arch sm_100 -m 64 "



//--------------------- .note.nv.cuinfo           --------------------------
	.section	.note.nv.cuinfo,"",@"SHT_NOTE"
	.sectionflags	@"SHF_NOTE_NV_CUINFO"
        /*0018*/ 	.short	0x0002
        /*001a*/ 	.short	0x0064
        /*001c*/ 	.short	0x0082
	.zero		2


//--------------------- .nv.info                  --------------------------
	.section	.nv.info,"",@"SHT_CUDA_INFO"
	.align	4


	//----- nvinfo : EIATTR_REGCOUNT
	.align		4
        /*0000*/ 	.byte	0x04, 0x2f
        /*0002*/ 	.short	(.L_1 - .L_0)
	.align		4
.L_0:
        /*0004*/ 	.word	index@(_Z16dotProductKernelPKfS0_Pfii)
        /*0008*/ 	.word	0x00000017


	//----- nvinfo : EIATTR_FRAME_SIZE
	.align		4
.L_1:
        /*000c*/ 	.byte	0x04, 0x11
        /*000e*/ 	.short	(.L_3 - .L_2)
	.align		4
.L_2:
        /*0010*/ 	.word	index@(_Z16dotProductKernelPKfS0_Pfii)
        /*0014*/ 	.word	0x00000000


	//----- nvinfo : EIATTR_MIN_STACK_SIZE
	.align		4
.L_3:
        /*0018*/ 	.byte	0x04, 0x12
        /*001a*/ 	.short	(.L_5 - .L_4)
	.align		4
.L_4:
        /*001c*/ 	.word	index@(_Z16dotProductKernelPKfS0_Pfii)
        /*0020*/ 	.word	0x00000000
.L_5:


//--------------------- .nv.compat                --------------------------
	.section	.nv.compat,"",@"SHT_CUDA_COMPAT_INFO"
	.align	4
        /*0000*/ 	.byte	0x02, 0x09, 0x00, 0x00, 0x02, 0x02, 0x01, 0x00, 0x02, 0x05, 0x05, 0x00, 0x03, 0x07, 0x01, 0x01
        /*0010*/ 	.byte	0x02, 0x03, 0x00, 0x00, 0x02, 0x06, 0x01, 0x00, 0x04, 0x0b, 0x08, 0x00, 0x09, 0x00, 0x00, 0x00
        /*0020*/ 	.byte	0x00, 0x00, 0x00, 0x00


//--------------------- .nv.info._Z16dotProductKernelPKfS0_Pfii --------------------------
	.section	.nv.info._Z16dotProductKernelPKfS0_Pfii,"",@"SHT_CUDA_INFO"
	.sectionflags	@""
	.align	4


	//----- nvinfo : EIATTR_CUDA_API_VERSION
	.align		4
        /*0000*/ 	.byte	0x04, 0x37
        /*0002*/ 	.short	(.L_7 - .L_6)
.L_6:
        /*0004*/ 	.word	0x00000082


	//----- nvinfo : EIATTR_KPARAM_INFO
	.align		4
.L_7:
        /*0008*/ 	.byte	0x04, 0x17
        /*000a*/ 	.short	(.L_9 - .L_8)
.L_8:
        /*000c*/ 	.word	0x00000000
        /*0010*/ 	.short	0x0004
        /*0012*/ 	.short	0x001c
        /*0014*/ 	.byte	0x00, 0xf0, 0x11, 0x00


	//----- nvinfo : EIATTR_KPARAM_INFO
	.align		4
.L_9:
        /*0018*/ 	.byte	0x04, 0x17
        /*001a*/ 	.short	(.L_11 - .L_10)
.L_10:
        /*001c*/ 	.word	0x00000000
        /*0020*/ 	.short	0x0003
        /*0022*/ 	.short	0x0018
        /*0024*/ 	.byte	0x00, 0xf0, 0x11, 0x00


	//----- nvinfo : EIATTR_KPARAM_INFO
	.align		4
.L_11:
        /*0028*/ 	.byte	0x04, 0x17
        /*002a*/ 	.short	(.L_13 - .L_12)
.L_12:
        /*002c*/ 	.word	0x00000000
        /*0030*/ 	.short	0x0002
        /*0032*/ 	.short	0x0010
        /*0034*/ 	.byte	0x00, 0xf5, 0x21, 0x00


	//----- nvinfo : EIATTR_KPARAM_INFO
	.align		4
.L_13:
        /*0038*/ 	.byte	0x04, 0x17
        /*003a*/ 	.short	(.L_15 - .L_14)
.L_14:
        /*003c*/ 	.word	0x00000000
        /*0040*/ 	.short	0x0001
        /*0042*/ 	.short	0x0008
        /*0044*/ 	.byte	0x00, 0xf5, 0x21, 0x00


	//----- nvinfo : EIATTR_KPARAM_INFO
	.align		4
.L_15:
        /*0048*/ 	.byte	0x04, 0x17
        /*004a*/ 	.short	(.L_17 - .L_16)
.L_16:
        /*004c*/ 	.word	0x00000000
        /*0050*/ 	.short	0x0000
        /*0052*/ 	.short	0x0000
        /*0054*/ 	.byte	0x00, 0xf5, 0x21, 0x00


	//----- nvinfo : EIATTR_SPARSE_MMA_MASK
	.align		4
.L_17:
        /*0058*/ 	.byte	0x03, 0x50
        /*005a*/ 	.short	0x0000


	//----- nvinfo : EIATTR_MAXREG_COUNT
	.align		4
        /*005c*/ 	.byte	0x03, 0x1b
        /*005e*/ 	.short	0x00ff


	//----- nvinfo : EIATTR_NUM_BARRIERS
	.align		4
        /*0060*/ 	.byte	0x02, 0x4c
        /*0062*/ 	.byte	0x01
	.zero		1


	//----- nvinfo : EIATTR_MERCURY_ISA_VERSION
	.align		4
        /*0064*/ 	.byte	0x03, 0x5f
        /*0066*/ 	.short	0x0101


	//----- nvinfo : EIATTR_VRC_CTA_INIT_COUNT
	.align		4
        /*0068*/ 	.byte	0x02, 0x4a
	.zero		1
	.zero		1


	//----- nvinfo : EIATTR_EXIT_INSTR_OFFSETS
	.align		4
        /*006c*/ 	.byte	0x04, 0x1c
        /*006e*/ 	.short	(.L_19 - .L_18)


	//   ....[0]....
.L_18:
        /*0070*/ 	.word	0x000001e0


	//   ....[1]....
        /*0074*/ 	.word	0x000006b0


	//----- nvinfo : EIATTR_CBANK_PARAM_SIZE
	.align		4
.L_19:
        /*0078*/ 	.byte	0x03, 0x19
        /*007a*/ 	.short	0x0020


	//----- nvinfo : EIATTR_PARAM_CBANK
	.align		4
        /*007c*/ 	.byte	0x04, 0x0a
        /*007e*/ 	.short	(.L_21 - .L_20)
	.align		4
.L_20:
        /*0080*/ 	.word	index@(.nv.constant0._Z16dotProductKernelPKfS0_Pfii)
        /*0084*/ 	.short	0x0380
        /*0086*/ 	.short	0x0020


	//----- nvinfo : EIATTR_SW_WAR
	.align		4
.L_21:
        /*0088*/ 	.byte	0x04, 0x36
        /*008a*/ 	.short	(.L_23 - .L_22)
.L_22:
        /*008c*/ 	.word	0x00000008
.L_23:


//--------------------- .nv.callgraph             --------------------------
	.section	.nv.callgraph,"",@"SHT_CUDA_CALLGRAPH"
	.align	4
	.sectionentsize	8
	.align		4
        /*0000*/ 	.word	0x00000000
	.align		4
        /*0004*/ 	.word	0xffffffff
	.align		4
        /*0008*/ 	.word	0x00000000
	.align		4
        /*000c*/ 	.word	0xfffffffe
	.align		4
        /*0010*/ 	.word	0x00000000
	.align		4
        /*0014*/ 	.word	0xfffffffd
	.align		4
        /*0018*/ 	.word	0x00000000
	.align		4
        /*001c*/ 	.word	0xfffffffc


//--------------------- .text._Z16dotProductKernelPKfS0_Pfii --------------------------
	.section	.text._Z16dotProductKernelPKfS0_Pfii,"ax",@progbits
	.align	128
        .global         _Z16dotProductKernelPKfS0_Pfii
        .type           _Z16dotProductKernelPKfS0_Pfii,@function
        .size           _Z16dotProductKernelPKfS0_Pfii,(.L_x_7 - _Z16dotProductKernelPKfS0_Pfii)
        .other          _Z16dotProductKernelPKfS0_Pfii,@"STO_CUDA_ENTRY STV_DEFAULT"
_Z16dotProductKernelPKfS0_Pfii:
.text._Z16dotProductKernelPKfS0_Pfii:
[----:B------:R-:W-:Y:S01]  /*0000*/  LDC R1, c[0x0][0x37c] ;  /* 0x0000df00ff017b82 */ /* 0x000fe20000000800 */
[----:B------:R-:W0:Y:S07]  /*0010*/  S2R R11, SR_TID.X ;  /* 0x00000000000b7919 */ /* 0x000e2e0000002100 */
[----:B------:R-:W1:Y:S01]  /*0020*/  LDC R8, c[0x0][0x364] ;  /* 0x0000d900ff087b82 */ /* 0x000e620000000800 */
[----:B------:R-:W2:Y:S01]  /*0030*/  LDCU.64 UR8, c[0x0][0x398] ;  /* 0x00007300ff0877ac */ /* 0x000ea20008000a00 */
[----:B------:R-:W1:Y:S01]  /*0040*/  S2R R9, SR_TID.Y ;  /* 0x0000000000097919 */ /* 0x000e620000002200 */
[----:B------:R-:W3:Y:S05]  /*0050*/  LDCU.64 UR6, c[0x0][0x358] ;  /* 0x00006b00ff0677ac */ /* 0x000eea0008000a00 */
[----:B------:R-:W0:Y:S08]  /*0060*/  S2UR UR5, SR_CTAID.X ;  /* 0x00000000000579c3 */ /* 0x000e300000002500 */
[----:B------:R-:W0:Y:S08]  /*0070*/  LDC R10, c[0x0][0x360] ;  /* 0x0000d800ff0a7b82 */ /* 0x000e300000000800 */
[----:B------:R-:W1:Y:S08]  /*0080*/  S2UR UR4, SR_CTAID.Y ;  /* 0x00000000000479c3 */ /* 0x000e700000002600 */
[----:B------:R-:W4:Y:S01]  /*0090*/  LDC.64 R2, c[0x0][0x380] ;  /* 0x0000e000ff027b82 */ /* 0x000f220000000a00 */
[----:B0-----:R-:W-:-:S07]  /*00a0*/  IMAD R7, R10, UR5, R11 ;  /* 0x000000050a077c24 */ /* 0x001fce000f8e020b */
[----:B------:R-:W0:Y:S01]  /*00b0*/  LDC.64 R4, c[0x0][0x388] ;  /* 0x0000e200ff047b82 */ /* 0x000e220000000a00 */
[----:B--2---:R-:W-:Y:S01]  /*00c0*/  ISETP.GE.AND P0, PT, R7, UR9, PT ;  /* 0x0000000907007c0c */ /* 0x004fe2000bf06270 */
[----:B-1----:R-:W-:-:S05]  /*00d0*/  IMAD R0, R8, UR4, R9 ;  /* 0x0000000408007c24 */ /* 0x002fca000f8e0209 */
[----:B------:R-:W-:-:S13]  /*00e0*/  ISETP.GE.OR P0, PT, R0, UR8, P0 ;  /* 0x0000000800007c0c */ /* 0x000fda0008706670 */
[----:B------:R-:W-:-:S04]  /*00f0*/  @!P0 IMAD R7, R0, UR9, R7 ;  /* 0x0000000900078c24 */ /* 0x000fc8000f8e0207 */
[----:B----4-:R-:W-:-:S04]  /*0100*/  @!P0 IMAD.WIDE R2, R7, 0x4, R2 ;  /* 0x0000000407028825 */ /* 0x010fc800078e0202 */
[----:B0-----:R-:W-:Y:S02]  /*0110*/  @!P0 IMAD.WIDE R4, R7, 0x4, R4 ;  /* 0x0000000407048825 */ /* 0x001fe400078e0204 */
[----:B---3--:R-:W2:Y:S04]  /*0120*/  @!P0 LDG.E R2, desc[UR6][R2.64] ;  /* 0x0000000602028981 */ /* 0x008ea8000c1e1900 */
[----:B------:R-:W2:Y:S01]  /*0130*/  @!P0 LDG.E R5, desc[UR6][R4.64] ;  /* 0x0000000604058981 */ /* 0x000ea2000c1e1900 */
[----:B------:R-:W0:Y:S01]  /*0140*/  S2UR UR5, SR_CgaCtaId ;  /* 0x00000000000579c3 */ /* 0x000e220000008800 */
[----:B------:R-:W-:Y:S01]  /*0150*/  UMOV UR4, 0x400 ;  /* 0x0000040000047882 */ /* 0x000fe20000000000 */
[----:B------:R-:W-:Y:S02]  /*0160*/  HFMA2 R0, -RZ, RZ, 0, 0 ;  /* 0x00000000ff007431 */ /* 0x000fe400000001ff */
[----:B------:R-:W-:-:S05]  /*0170*/  IMAD R6, R9, R10, R11 ;  /* 0x0000000a09067224 */ /* 0x000fca00078e020b */
[----:B------:R-:W-:Y:S01]  /*0180*/  ISETP.NE.AND P1, PT, R6, RZ, PT ;  /* 0x000000ff0600720c */ /* 0x000fe20003f25270 */
[----:B0-----:R-:W-:-:S06]  /*0190*/  ULEA UR4, UR5, UR4, 0x18 ;  /* 0x0000000405047291 */ /* 0x001fcc000f8ec0ff */
[----:B------:R-:W-:Y:S01]  /*01a0*/  LEA R7, R6, UR4, 0x2 ;  /* 0x0000000406077c11 */ /* 0x000fe2000f8e10ff */
[----:B--2---:R-:W-:-:S05]  /*01b0*/  @!P0 FMUL R0, R2, R5 ;  /* 0x0000000502008220 */ /* 0x004fca0000400000 */
[----:B------:R0:W-:Y:S01]  /*01c0*/  STS [R7], R0 ;  /* 0x0000000007007388 */ /* 0x0001e20000000800 */
[----:B------:R-:W-:Y:S06]  /*01d0*/  BAR.SYNC.DEFER_BLOCKING 0x0 ;  /* 0x0000000000007b1d */ /* 0x000fec0000010000 */
[----:B------:R-:W-:Y:S05]  /*01e0*/  @P1 EXIT ;  /* 0x000000000000194d */ /* 0x000fea0003800000 */
[----:B------:R-:W-:Y:S01]  /*01f0*/  IMAD R2, R8, R10, RZ ;  /* 0x0000000a08027224 */ /* 0x000fe200078e02ff */
[----:B------:R-:W-:Y:S02]  /*0200*/  MOV R19, RZ ;  /* 0x000000ff00137202 */ /* 0x000fe40000000f00 */
[----:B0-----:R-:W-:Y:S02]  /*0210*/  MOV R0, RZ ;  /* 0x000000ff00007202 */ /* 0x001fe40000000f00 */
[C---:B------:R-:W-:Y:S02]  /*0220*/  ISETP.GE.U32.AND P1, PT, R2.reuse, 0x10, PT ;  /* 0x000000100200780c */ /* 0x040fe40003f26070 */
[----:B------:R-:W-:-:S04]  /*0230*/  LOP3.LUT R20, R2, 0xf, RZ, 0xc0, !PT ;  /* 0x0000000f02147812 */ /* 0x000fc800078ec0ff */
[----:B------:R-:W-:-:S07]  /*0240*/  ISETP.NE.AND P0, PT, R20, RZ, PT ;  /* 0x000000ff1400720c */ /* 0x000fce0003f05270 */
[----:B------:R-:W-:Y:S06]  /*0250*/  @!P1 BRA `(.L_x_0) ;  /* 0x0000000000749947 */ /* 0x000fec0003800000 */
[C---:B------:R-:W-:Y:S01]  /*0260*/  LOP3.LUT R3, R2.reuse, 0xfffffff0, RZ, 0xc0, !PT ;  /* 0xfffffff002037812 */ /* 0x040fe200078ec0ff */
[----:B------:R-:W-:Y:S01]  /*0270*/  UIADD3 UR5, UPT, UPT, UR4, 0x20, URZ ;  /* 0x0000002004057890 */ /* 0x000fe2000fffe0ff */
[----:B------:R-:W-:Y:S02]  /*0280*/  LOP3.LUT R0, R2, 0x3ffff0, RZ, 0xc0, !PT ;  /* 0x003ffff002007812 */ /* 0x000fe400078ec0ff */
[----:B------:R-:W-:Y:S02]  /*0290*/  MOV R19, RZ ;  /* 0x000000ff00137202 */ /* 0x000fe40000000f00 */
[----:B------:R-:W-:-:S07]  /*02a0*/  IADD3 R3, PT, PT, -R3, RZ, RZ ;  /* 0x000000ff03037210 */ /* 0x000fce0007ffe1ff */
.L_x_1:
[----:B------:R-:W0:Y:S01]  /*02b0*/  LDS.128 R4, [UR5+-0x20] ;  /* 0xffffe005ff047984 */ /* 0x000e220008000c00 */
[----:B------:R-:W-:-:S03]  /*02c0*/  IADD3 R3, PT, PT, R3, 0x10, RZ ;  /* 0x0000001003037810 */ /* 0x000fc60007ffe0ff */
[----:B------:R-:W1:Y:S01]  /*02d0*/  LDS.128 R8, [UR5+-0x10] ;  /* 0xfffff005ff087984 */ /* 0x000e620008000c00 */
[----:B------:R-:W-:-:S03]  /*02e0*/  ISETP.NE.AND P1, PT, R3, RZ, PT ;  /* 0x000000ff0300720c */ /* 0x000fc60003f25270 */
[----:B------:R-:W2:Y:S01]  /*02f0*/  LDS.128 R12, [UR5] ;  /* 0x00000005ff0c7984 */ /* 0x000ea20008000c00 */
[----:B0-----:R-:W-:-:S03]  /*0300*/  FADD R4, R4, R19 ;  /* 0x0000001304047221 */ /* 0x001fc60000000000 */
[----:B------:R-:W0:Y:S01]  /*0310*/  LDS.128 R16, [UR5+0x10] ;  /* 0x00001005ff107984 */ /* 0x000e220008000c00 */
[----:B------:R-:W-:Y:S01]  /*0320*/  UIADD3 UR5, UPT, UPT, UR5, 0x40, URZ ;  /* 0x0000004005057890 */ /* 0x000fe2000fffe0ff */
[----:B------:R-:W-:-:S04]  /*0330*/  FADD R5, R4, R5 ;  /* 0x0000000504057221 */ /* 0x000fc80000000000 */
[----:B------:R-:W-:-:S04]  /*0340*/  FADD R6, R5, R6 ;  /* 0x0000000605067221 */ /* 0x000fc80000000000 */
[----:B------:R-:W-:-:S04]  /*0350*/  FADD R7, R6, R7 ;  /* 0x0000000706077221 */ /* 0x000fc80000000000 */
[----:B-1----:R-:W-:-:S04]  /*0360*/  FADD R8, R7, R8 ;  /* 0x0000000807087221 */ /* 0x002fc80000000000 */
[----:B------:R-:W-:-:S04]  /*0370*/  FADD R9, R8, R9 ;  /* 0x0000000908097221 */ /* 0x000fc80000000000 */
[----:B------:R-:W-:-:S04]  /*0380*/  FADD R10, R9, R10 ;  /* 0x0000000a090a7221 */ /* 0x000fc80000000000 */
[----:B------:R-:W-:-:S04]  /*0390*/  FADD R11, R10, R11 ;  /* 0x0000000b0a0b7221 */ /* 0x000fc80000000000 */
[----:B--2---:R-:W-:-:S04]  /*03a0*/  FADD R12, R11, R12 ;  /* 0x0000000c0b0c7221 */ /* 0x004fc80000000000 */
[----:B------:R-:W-:-:S04]  /*03b0*/  FADD R13, R12, R13 ;  /* 0x0000000d0c0d7221 */ /* 0x000fc80000000000 */
[----:B------:R-:W-:-:S04]  /*03c0*/  FADD R14, R13, R14 ;  /* 0x0000000e0d0e7221 */ /* 0x000fc80000000000 */
[----:B------:R-:W-:-:S04]  /*03d0*/  FADD R15, R14, R15 ;  /* 0x0000000f0e0f7221 */ /* 0x000fc80000000000 */
[----:B0-----:R-:W-:-:S04]  /*03e0*/  FADD R16, R15, R16 ;  /* 0x000000100f107221 */ /* 0x001fc80000000000 */
[----:B------:R-:W-:-:S04]  /*03f0*/  FADD R17, R16, R17 ;  /* 0x0000001110117221 */ /* 0x000fc80000000000 */
[----:B------:R-:W-:-:S04]  /*0400*/  FADD R18, R17, R18 ;  /* 0x0000001211127221 */ /* 0x000fc80000000000 */
[----:B------:R-:W-:Y:S01]  /*0410*/  FADD R19, R18, R19 ;  /* 0x0000001312137221 */ /* 0x000fe20000000000 */
[----:B------:R-:W-:Y:S06]  /*0420*/  @P1 BRA `(.L_x_1) ;  /* 0xfffffffc00a01947 */ /* 0x000fec000383ffff */
.L_x_0:
[----:B------:R-:W-:Y:S05]  /*0430*/  @!P0 BRA `(.L_x_2) ;  /* 0x0000000000948947 */ /* 0x000fea0003800000 */
[----:B------:R-:W-:Y:S02]  /*0440*/  ISETP.GE.U32.AND P0, PT, R20, 0x8, PT ;  /* 0x000000081400780c */ /* 0x000fe40003f06070 */
[----:B------:R-:W-:-:S04]  /*0450*/  LOP3.LUT R12, R2, 0x7, RZ, 0xc0, !PT ;  /* 0x00000007020c7812 */ /* 0x000fc800078ec0ff */
[----:B------:R-:W-:-:S07]  /*0460*/  ISETP.NE.AND P1, PT, R12, RZ, PT ;  /* 0x000000ff0c00720c */ /* 0x000fce0003f25270 */
[----:B------:R-:W-:Y:S06]  /*0470*/  @!P0 BRA `(.L_x_3) ;  /* 0x0000000000308947 */ /* 0x000fec0003800000 */
[C---:B------:R-:W-:Y:S02]  /*0480*/  LEA R3, R0.reuse, UR4, 0x2 ;  /* 0x0000000400037c11 */ /* 0x040fe4000f8e10ff */
[----:B------:R-:W-:-:S03]  /*0490*/  IADD3 R0, PT, PT, R0, 0x8, RZ ;  /* 0x0000000800007810 */ /* 0x000fc60007ffe0ff */
[----:B------:R-:W0:Y:S04]  /*04a0*/  LDS.128 R4, [R3] ;  /* 0x0000000003047984 */ /* 0x000e280000000c00 */
[----:B------:R-:W1:Y:S01]  /*04b0*/  LDS.128 R8, [R3+0x10] ;  /* 0x0000100003087984 */ /* 0x000e620000000c00 */
[----:B0-----:R-:W-:-:S04]  /*04c0*/  FADD R4, R19, R4 ;  /* 0x0000000413047221 */ /* 0x001fc80000000000 */
[----:B------:R-:W-:-:S04]  /*04d0*/  FADD R5, R4, R5 ;  /* 0x0000000504057221 */ /* 0x000fc80000000000 */
[----:B------:R-:W-:-:S04]  /*04e0*/  FADD R6, R5, R6 ;  /* 0x0000000605067221 */ /* 0x000fc80000000000 */
[----:B------:R-:W-:-:S04]  /*04f0*/  FADD R7, R6, R7 ;  /* 0x0000000706077221 */ /* 0x000fc80000000000 */
[----:B-1----:R-:W-:-:S04]  /*0500*/  FADD R8, R7, R8 ;  /* 0x0000000807087221 */ /* 0x002fc80000000000 */
[----:B------:R-:W-:-:S04]  /*0510*/  FADD R9, R8, R9 ;  /* 0x0000000908097221 */ /* 0x000fc80000000000 */
[----:B------:R-:W-:-:S04]  /*0520*/  FADD R10, R9, R10 ;  /* 0x0000000a090a7221 */ /* 0x000fc80000000000 */
[----:B------:R-:W-:-:S07]  /*0530*/  FADD R19, R10, R11 ;  /* 0x0000000b0a137221 */ /* 0x000fce0000000000 */
.L_x_3:
[----:B------:R-:W-:Y:S05]  /*0540*/  @!P1 BRA `(.L_x_2) ;  /* 0x0000000000509947 */ /* 0x000fea0003800000 */
[----:B------:R-:W-:Y:S02]  /*0550*/  ISETP.GE.U32.AND P0, PT, R12, 0x4, PT ;  /* 0x000000040c00780c */ /* 0x000fe40003f06070 */
[----:B------:R-:W-:-:S04]  /*0560*/  LOP3.LUT R2, R2, 0x3, RZ, 0xc0, !PT ;  /* 0x0000000302027812 */ /* 0x000fc800078ec0ff */
[----:B------:R-:W-:-:S07]  /*0570*/  ISETP.NE.AND P1, PT, R2, RZ, PT ;  /* 0x000000ff0200720c */ /* 0x000fce0003f25270 */
[----:B------:R-:W-:Y:S06]  /*0580*/  @!P0 BRA `(.L_x_4) ;  /* 0x00000000001c8947 */ /* 0x000fec0003800000 */
[C---:B------:R-:W-:Y:S02]  /*0590*/  LEA R4, R0.reuse, UR4, 0x2 ;  /* 0x0000000400047c11 */ /* 0x040fe4000f8e10ff */
[----:B------:R-:W-:-:S04]  /*05a0*/  IADD3 R0, PT, PT, R0, 0x4, RZ ;  /* 0x0000000400007810 */ /* 0x000fc80007ffe0ff */
[----:B------:R-:W0:Y:S02]  /*05b0*/  LDS.128 R4, [R4] ;  /* 0x0000000004047984 */ /* 0x000e240000000c00 */
[----:B0-----:R-:W-:-:S04]  /*05c0*/  FADD R8, R19, R4 ;  /* 0x0000000413087221 */ /* 0x001fc80000000000 */
[----:B------:R-:W-:-:S04]  /*05d0*/  FADD R5, R8, R5 ;  /* 0x0000000508057221 */ /* 0x000fc80000000000 */
[----:B------:R-:W-:-:S04]  /*05e0*/  FADD R6, R5, R6 ;  /* 0x0000000605067221 */ /* 0x000fc80000000000 */
[----:B------:R-:W-:-:S07]  /*05f0*/  FADD R19, R6, R7 ;  /* 0x0000000706137221 */ /* 0x000fce0000000000 */
.L_x_4:
[----:B------:R-:W-:Y:S05]  /*0600*/  @!P1 BRA `(.L_x_2) ;  /* 0x0000000000209947 */ /* 0x000fea0003800000 */
[----:B------:R-:W-:Y:S02]  /*0610*/  LEA R0, R0, UR4, 0x2 ;  /* 0x0000000400007c11 */ /* 0x000fe4000f8e10ff */
[----:B------:R-:W-:-:S07]  /*0620*/  IADD3 R2, PT, PT, -R2, RZ, RZ ;  /* 0x000000ff02027210 */ /* 0x000fce0007ffe1ff */
.L_x_5:
[----:B------:R0:W1:Y:S01]  /*0630*/  LDS R4, [R0] ;  /* 0x0000000000047984 */ /* 0x0000620000000800 */
[----:B------:R-:W-:-:S04]  /*0640*/  IADD3 R2, PT, PT, R2, 0x1, RZ ;  /* 0x0000000102027810 */ /* 0x000fc80007ffe0ff */
[----:B------:R-:W-:Y:S02]  /*0650*/  ISETP.NE.AND P0, PT, R2, RZ, PT ;  /* 0x000000ff0200720c */ /* 0x000fe40003f05270 */
[----:B0-----:R-:W-:Y:S01]  /*0660*/  IADD3 R0, PT, PT, R0, 0x4, RZ ;  /* 0x0000000400007810 */ /* 0x001fe20007ffe0ff */
[----:B-1----:R-:W-:-:S10]  /*0670*/  FADD R19, R4, R19 ;  /* 0x0000001304137221 */ /* 0x002fd40000000000 */
[----:B------:R-:W-:Y:S05]  /*0680*/  @P0 BRA `(.L_x_5) ;  /* 0xfffffffc00e80947 */ /* 0x000fea000383ffff */
.L_x_2:
[----:B------:R-:W0:Y:S02]  /*0690*/  LDC.64 R2, c[0x0][0x390] ;  /* 0x0000e400ff027b82 */ /* 0x000e240000000a00 */
[----:B0-----:R-:W-:Y:S01]  /*06a0*/  REDG.E.ADD.F32.FTZ.RN.STRONG.GPU desc[UR6][R2.64], R19 ;  /* 0x00000013020079a6 */ /* 0x001fe2000c12f306 */
[----:B------:R-:W-:Y:S05]  /*06b0*/  EXIT ;  /* 0x000000000000794d */ /* 0x000fea0003800000 */
.L_x_6:
[----:B------:R-:W-:-:S00]  /*06c0*/  BRA `(.L_x_6) ;  /* 0xfffffffc00fc7947 */ /* 0x000fc0000383ffff */
[----:B------:R-:W-:-:S00]  /*06d0*/  NOP ;  /* 0x0000000000007918 */ /* 0x000fc00000000000 */
        /* <DEDUP_REMOVED lines=10> */
.L_x_7:


//--------------------- .nv.shared._Z16dotProductKernelPKfS0_Pfii --------------------------
	.section	.nv.shared._Z16dotProductKernelPKfS0_Pfii,"aw",@nobits
	.sectionflags	@""
	.align	4
.nv.shared._Z16dotProductKernelPKfS0_Pfii:
	.zero		2048


//--------------------- .nv.shared.reserved.0     --------------------------
	.section	.nv.shared.reserved.0,"aw",@nobits
	.weak		__nv_reservedSMEM_offset_0_alias
	.size		__nv_reservedSMEM_offset_0_alias, 0, 64
	.other		__nv_reservedSMEM_offset_0_alias,@"STO_CUDA_RESERVED_SHARED STV_DEFAULT"
__nv_reservedSMEM_offset_0_alias:
	.zero		0
	.zero		64


//--------------------- .nv.constant0._Z16dotProductKernelPKfS0_Pfii --------------------------
	.section	.nv.constant0._Z16dotProductKernelPKfS0_Pfii,"a",@progbits
	.sectionflags	@""
	.align	4
.nv.constant0._Z16dotProductKernelPKfS0_Pfii:
	.zero		928


//--------------------- SYMBOLS --------------------------

	.type		.nv.reservedSmem.offset0,@object
	.size		.nv.reservedSmem.offset0,0x4
	.type		.nv.reservedSmem.cap,@object
	.size		.nv.reservedSmem.cap,0x4
